	.headerflags	@"EF_CUDA_TEXMODE_UNIFIED EF_CUDA_64BIT_ADDRESS EF_CUDA_ACCELERATORS EF_CUDA_SM90 EF_CUDA_VIRTUAL_SM(EF_CUDA_SM90)"
	.elftype	@"ET_EXEC"


//--------------------- .nv.info                  --------------------------
	.section	.nv.info,"",@"SHT_CUDA_INFO"
	.align	4


	//----- nvinfo : EIATTR_REGCOUNT
	.align		4
        /*0000*/ 	.byte	0x04, 0x2f
        /*0002*/ 	.short	(.L_3 - .L_2)
	.align		4
.L_2:
        /*0004*/ 	.word	index@(triton_poi_fused__native_batch_norm_legit_no_training_convolution_relu_44)
        /*0008*/ 	.word	0x00000016


	//----- nvinfo : EIATTR_MIN_STACK_SIZE
	.align		4
.L_3:
        /*000c*/ 	.byte	0x04, 0x12
        /*000e*/ 	.short	(.L_5 - .L_4)
	.align		4
.L_4:
        /*0010*/ 	.word	index@(triton_poi_fused__native_batch_norm_legit_no_training_convolution_relu_44)
        /*0014*/ 	.word	0x00000000


	//----- nvinfo : EIATTR_FRAME_SIZE
	.align		4
.L_5:
        /*0018*/ 	.byte	0x04, 0x11
        /*001a*/ 	.short	(.L_7 - .L_6)
	.align		4
.L_6:
        /*001c*/ 	.word	index@(triton_poi_fused__native_batch_norm_legit_no_training_convolution_relu_44)
        /*0020*/ 	.word	0x00000000


	//----- nvinfo : EIATTR_MIN_STACK_SIZE
	.align		4
.L_7:
        /*0024*/ 	.byte	0x04, 0x12
        /*0026*/ 	.short	(.L_9 - .L_8)
	.align		4
.L_8:
        /*0028*/ 	.word	index@(triton_poi_fused__native_batch_norm_legit_no_training_convolution_relu_44)
        /*002c*/ 	.word	0x00000000
.L_9:


//--------------------- .nv.info.triton_poi_fused__native_batch_norm_legit_no_training_convolution_relu_44 --------------------------
	.section	.nv.info.triton_poi_fused__native_batch_norm_legit_no_training_convolution_relu_44,"",@"SHT_CUDA_INFO"
	.sectionflags	@""
	.align	4


	//----- nvinfo : EIATTR_CUDA_API_VERSION
	.align		4
        /*0000*/ 	.byte	0x04, 0x37
        /*0002*/ 	.short	(.L_11 - .L_10)
.L_10:
        /*0004*/ 	.word	0x0000007c


	//----- nvinfo : EIATTR_KPARAM_INFO
	.align		4
.L_11:
        /*0008*/ 	.byte	0x04, 0x17
        /*000a*/ 	.short	(.L_13 - .L_12)
.L_12:
        /*000c*/ 	.word	0x00000000
        /*0010*/ 	.short	0x0007
        /*0012*/ 	.short	0x0038
        /*0014*/ 	.byte	0x00, 0xf0, 0x11, 0x00


	//----- nvinfo : EIATTR_KPARAM_INFO
	.align		4
.L_13:
        /*0018*/ 	.byte	0x04, 0x17
        /*001a*/ 	.short	(.L_15 - .L_14)
.L_14:
        /*001c*/ 	.word	0x00000000
        /*0020*/ 	.short	0x0006
        /*0022*/ 	.short	0x0030
        /*0024*/ 	.byte	0x00, 0xf4, 0x21, 0x00


	//----- nvinfo : EIATTR_KPARAM_INFO
	.align		4
.L_15:
        /*0028*/ 	.byte	0x04, 0x17
        /*002a*/ 	.short	(.L_17 - .L_16)
.L_16:
        /*002c*/ 	.word	0x00000000
        /*0030*/ 	.short	0x0005
        /*0032*/ 	.short	0x0028
        /*0034*/ 	.byte	0x00, 0xf4, 0x21, 0x00


	//----- nvinfo : EIATTR_KPARAM_INFO
	.align		4
.L_17:
        /*0038*/ 	.byte	0x04, 0x17
        /*003a*/ 	.short	(.L_19 - .L_18)
.L_18:
        /*003c*/ 	.word	0x00000000
        /*0040*/ 	.short	0x0004
        /*0042*/ 	.short	0x0020
        /*0044*/ 	.byte	0x00, 0xf4, 0x21, 0x00


	//----- nvinfo : EIATTR_KPARAM_INFO
	.align		4
.L_19:
        /*0048*/ 	.byte	0x04, 0x17
        /*004a*/ 	.short	(.L_21 - .L_20)
.L_20:
        /*004c*/ 	.word	0x00000000
        /*0050*/ 	.short	0x0003
        /*0052*/ 	.short	0x0018
        /*0054*/ 	.byte	0x00, 0xf4, 0x21, 0x00


	//----- nvinfo : EIATTR_KPARAM_INFO
	.align		4
.L_21:
        /*0058*/ 	.byte	0x04, 0x17
        /*005a*/ 	.short	(.L_23 - .L_22)
.L_22:
        /*005c*/ 	.word	0x00000000
        /*0060*/ 	.short	0x0002
        /*0062*/ 	.short	0x0010
        /*0064*/ 	.byte	0x00, 0xf4, 0x21, 0x00


	//----- nvinfo : EIATTR_KPARAM_INFO
	.align		4
.L_23:
        /*0068*/ 	.byte	0x04, 0x17
        /*006a*/ 	.short	(.L_25 - .L_24)
.L_24:
        /*006c*/ 	.word	0x00000000
        /*0070*/ 	.short	0x0001
        /*0072*/ 	.short	0x0008
        /*0074*/ 	.byte	0x00, 0xf4, 0x21, 0x00


	//----- nvinfo : EIATTR_KPARAM_INFO
	.align		4
.L_25:
        /*0078*/ 	.byte	0x04, 0x17
        /*007a*/ 	.short	(.L_27 - .L_26)
.L_26:
        /*007c*/ 	.word	0x00000000
        /*0080*/ 	.short	0x0000
        /*0082*/ 	.short	0x0000
        /*0084*/ 	.byte	0x00, 0xf4, 0x21, 0x00


	//----- nvinfo : EIATTR_SPARSE_MMA_MASK
	.align		4
.L_27:
        /*0088*/ 	.byte	0x03, 0x50
        /*008a*/ 	.short	0x0000


	//----- nvinfo : EIATTR_MAXREG_COUNT
	.align		4
        /*008c*/ 	.byte	0x03, 0x1b
        /*008e*/ 	.short	0x00ff


	//----- nvinfo : EIATTR_EXIT_INSTR_OFFSETS
	.align		4
        /*0090*/ 	.byte	0x04, 0x1c
        /*0092*/ 	.short	(.L_29 - .L_28)


	//   ....[0]....
.L_28:
        /*0094*/ 	.word	0x000003b0


	//----- nvinfo : EIATTR_REQNTID
	.align		4
.L_29:
        /*0098*/ 	.byte	0x04, 0x10
        /*009a*/ 	.short	(.L_31 - .L_30)
.L_30:
        /*009c*/ 	.word	0x00000100
        /*00a0*/ 	.word	0x00000001
        /*00a4*/ 	.word	0x00000001


	//----- nvinfo : EIATTR_CBANK_PARAM_SIZE
	.align		4
.L_31:
        /*00a8*/ 	.byte	0x03, 0x19
        /*00aa*/ 	.short	0x003c


	//----- nvinfo : EIATTR_PARAM_CBANK
	.align		4
        /*00ac*/ 	.byte	0x04, 0x0a
        /*00ae*/ 	.short	(.L_33 - .L_32)
	.align		4
.L_32:
        /*00b0*/ 	.word	index@(.nv.constant0.triton_poi_fused__native_batch_norm_legit_no_training_convolution_relu_44)
        /*00b4*/ 	.short	0x0210
        /*00b6*/ 	.short	0x003c


	//----- nvinfo : EIATTR_SW_WAR
	.align		4
.L_33:
        /*00b8*/ 	.byte	0x04, 0x36
        /*00ba*/ 	.short	(.L_35 - .L_34)
.L_34:
        /*00bc*/ 	.word	0x00000008
.L_35:


//--------------------- .nv.callgraph             --------------------------
	.section	.nv.callgraph,"",@"SHT_CUDA_CALLGRAPH"
	.align	4
	.sectionentsize	8
	.align		4
        /*0000*/ 	.word	0x00000000
	.align		4
        /*0004*/ 	.word	0xffffffff
	.align		4
        /*0008*/ 	.word	0x00000000
	.align		4
        /*000c*/ 	.word	0xfffffffe
	.align		4
        /*0010*/ 	.word	0x00000000
	.align		4
        /*0014*/ 	.word	0xfffffffd
	.align		4
        /*0018*/ 	.word	0x00000000
	.align		4
        /*001c*/ 	.word	0xfffffffc


//--------------------- .nv.constant4             --------------------------
	.section	.nv.constant4,"a",@progbits
	.align	8
	.align		8
.nv.constant4:
        /*0000*/ 	.dword	_$_str
	.align		8
        /*0008*/ 	.dword	_$_str_$_2


//--------------------- .text.triton_poi_fused__native_batch_norm_legit_no_training_convolution_relu_44 --------------------------
	.section	.text.triton_poi_fused__native_batch_norm_legit_no_training_convolution_relu_44,"ax",@progbits
	.align	128
        .global         triton_poi_fused__native_batch_norm_legit_no_training_convolution_relu_44
        .type           triton_poi_fused__native_batch_norm_legit_no_training_convolution_relu_44,@function
        .size           triton_poi_fused__native_batch_norm_legit_no_training_convolution_relu_44,(.L_x_1 - triton_poi_fused__native_batch_norm_legit_no_training_convolution_relu_44)
        .other          triton_poi_fused__native_batch_norm_legit_no_training_convolution_relu_44,@"STO_CUDA_ENTRY STV_DEFAULT"
triton_poi_fused__native_batch_norm_legit_no_training_convolution_relu_44:
.text.triton_poi_fused__native_batch_norm_legit_no_training_convolution_relu_44:
[----:B------:R-:W-:Y:S01]  /*0000*/  LDC R1, c[0x0][0x28] ;  /* 0x00000a00ff017b82 */ /* 0x000fe20000000800 */
[----:B------:R-:W1:Y:S07]  /*0010*/  S2R R0, SR_TID.X ;  /* 0x0000000000007919 */ /* 0x000e6e0000002100 */
[----:B------:R-:W2:Y:S01]  /*0020*/  LDC.64 R14, c[0x0][0x228] ;  /* 0x00008a00ff0e7b82 */ /* 0x000ea20000000a00 */
[----:B------:R-:W-:Y:S01]  /*0030*/  ULDC.64 UR4, c[0x0][0x208] ;  /* 0x0000820000047ab9 */ /* 0x000fe20000000a00 */
[----:B------:R-:W3:Y:S06]  /*0040*/  S2R R5, SR_CTAID.X ;  /* 0x0000000000057919 */ /* 0x000eec0000002500 */
[----:B------:R-:W4:Y:S08]  /*0050*/  LDC.64 R10, c[0x0][0x218] ;  /* 0x00008600ff0a7b82 */ /* 0x000f300000000a00 */
[----:B------:R-:W5:Y:S08]  /*0060*/  LDC.64 R12, c[0x0][0x220] ;  /* 0x00008800ff0c7b82 */ /* 0x000f700000000a00 */
[----:B------:R-:W5:Y:S01]  /*0070*/  LDC.64 R16, c[0x0][0x230] ;  /* 0x00008c00ff107b82 */ /* 0x000f620000000a00 */
[----:B-1----:R-:W-:-:S02]  /*0080*/  SHF.L.U32 R0, R0, 0x1, RZ ;  /* 0x0000000100007819 */ /* 0x002fc400000006ff */
[----:B---3--:R-:W-:Y:S02]  /*0090*/  SHF.R.S32.HI R3, RZ, 0x16, R5 ;  /* 0x00000016ff037819 */ /* 0x008fe40000011405 */
[----:B------:R-:W-:Y:S02]  /*00a0*/  LOP3.LUT R0, R0, 0x1fe, RZ, 0xc0, !PT ;  /* 0x000001fe00007812 */ /* 0x000fe400078ec0ff */
[----:B------:R-:W-:Y:S02]  /*00b0*/  SGXT R3, R3, 0x1 ;  /* 0x000000010303781a */ /* 0x000fe40000000200 */
[----:B------:R-:W-:Y:S02]  /*00c0*/  LEA R0, R5, R0, 0x9 ;  /* 0x0000000005007211 */ /* 0x000fe400078e48ff */
[----:B------:R-:W1:Y:S02]  /*00d0*/  LDC.64 R4, c[0x0][0x238] ;  /* 0x00008e00ff047b82 */ /* 0x000e640000000a00 */
[----:B------:R-:W-:-:S04]  /*00e0*/  LEA.HI R3, R3, R0, RZ, 0xc ;  /* 0x0000000003037211 */ /* 0x000fc800078f60ff */
[----:B------:R-:W-:-:S04]  /*00f0*/  SHF.R.S32.HI R3, RZ, 0xc, R3 ;  /* 0x0000000cff037819 */ /* 0x000fc80000011403 */
[----:B------:R-:W-:-:S04]  /*0100*/  LEA.HI R2, R3, R3, RZ, 0x9 ;  /* 0x0000000303027211 */ /* 0x000fc800078f48ff */
[----:B------:R-:W-:-:S04]  /*0110*/  LOP3.LUT R2, R2, 0xfffffe00, RZ, 0xc0, !PT ;  /* 0xfffffe0002027812 */ /* 0x000fc800078ec0ff */
[----:B------:R-:W-:Y:S02]  /*0120*/  IADD3 R19, R3, -R2, RZ ;  /* 0x8000000203137210 */ /* 0x000fe40007ffe0ff */
[----:B------:R-:W3:Y:S03]  /*0130*/  LDC.64 R2, c[0x0][0x210] ;  /* 0x00008400ff027b82 */ /* 0x000ee60000000a00 */
[----:B--2---:R-:W-:-:S05]  /*0140*/  IMAD.WIDE R14, R19, 0x4, R14 ;  /* 0x00000004130e7825 */ /* 0x004fca00078e020e */
[----:B------:R2:W2:Y:S01]  /*0150*/  LDG.E.EL R18, desc[UR4][R14.64] ;  /* 0x000000040e127981 */ /* 0x0004a2000c2e1900 */
[----:B----4-:R-:W-:-:S04]  /*0160*/  IMAD.WIDE R10, R19, 0x4, R10 ;  /* 0x00000004130a7825 */ /* 0x010fc800078e020a */
[----:B-----5:R-:W-:Y:S01]  /*0170*/  IMAD.WIDE R12, R19, 0x4, R12 ;  /* 0x00000004130c7825 */ /* 0x020fe200078e020c */
[----:B------:R4:W5:Y:S04]  /*0180*/  LDG.E.EL R8, desc[UR4][R10.64] ;  /* 0x000000040a087981 */ /* 0x000968000c2e1900 */
[----:B------:R-:W5:Y:S01]  /*0190*/  LDG.E.EL R9, desc[UR4][R12.64] ;  /* 0x000000040c097981 */ /* 0x000f62000c2e1900 */
[----:B---3--:R-:W-:-:S05]  /*01a0*/  IMAD.WIDE R2, R0, 0x4, R2 ;  /* 0x0000000400027825 */ /* 0x008fca00078e0202 */
[----:B------:R-:W5:Y:S01]  /*01b0*/  LDG.E.64 R6, desc[UR4][R2.64] ;  /* 0x0000000402067981 */ /* 0x000f62000c1e1b00 */
[----:B0-2---:R-:W-:-:S04]  /*01c0*/  IMAD.WIDE R14, R19, 0x4, R16 ;  /* 0x00000004130e7825 */ /* 0x005fc800078e0210 */
[----:B-1----:R-:W-:Y:S02]  /*01d0*/  IMAD.WIDE R16, R19, 0x4, R4 ;  /* 0x0000000413107825 */ /* 0x002fe400078e0204 */
[----:B------:R-:W2:Y:S01]  /*01e0*/  LDG.E.EL R14, desc[UR4][R14.64] ;  /* 0x000000040e0e7981 */ /* 0x000ea2000c2e1900 */
[----:B----4-:R-:W-:Y:S01]  /*01f0*/  HFMA2.MMA R10, -RZ, RZ, 1.625, 0 ;  /* 0x3e800000ff0a7435 */ /* 0x010fe200000001ff */
[----:B------:R-:W0:Y:S02]  /*0200*/  LDC.64 R4, c[0x0][0x240] ;  /* 0x00009000ff047b82 */ /* 0x000e240000000a00 */
[----:B------:R-:W2:Y:S01]  /*0210*/  LDG.E.EL R17, desc[UR4][R16.64] ;  /* 0x0000000410117981 */ /* 0x000ea2000c2e1900 */
[----:B0-----:R-:W-:-:S04]  /*0220*/  IMAD.WIDE R4, R0, 0x4, R4 ;  /* 0x0000000400047825 */ /* 0x001fc800078e0204 */
[----:B------:R-:W-:-:S04]  /*0230*/  FADD R18, R18, 9.9999997473787516356e-06 ;  /* 0x3727c5ac12127421 */ /* 0x000fc80000000000 */
[----:B------:R-:W0:Y:S02]  /*0240*/  MUFU.SQRT R19, R18 ;  /* 0x0000001200137308 */ /* 0x000e240000002000 */
[C---:B0-----:R-:W-:Y:S02]  /*0250*/  FSETP.GT.AND P0, PT, R19.reuse, 8.50705917302346158658e+37, PT ;  /* 0x7e8000001300780b */ /* 0x041fe40003f04000 */
[----:B------:R-:W-:-:S11]  /*0260*/  FSETP.GEU.AND P1, PT, R19, 1.175494350822287508e-38, PT ;  /* 0x008000001300780b */ /* 0x000fd60003f2e000 */
[----:B------:R-:W-:-:S04]  /*0270*/  @P0 FMUL R19, R19, 0.25 ;  /* 0x3e80000013130820 */ /* 0x000fc80000400000 */
[----:B------:R-:W-:-:S06]  /*0280*/  @!P1 FMUL R19, R19, 16777216 ;  /* 0x4b80000013139820 */ /* 0x000fcc0000400000 */
[----:B------:R-:W0:Y:S01]  /*0290*/  MUFU.RCP R19, R19 ;  /* 0x0000001300137308 */ /* 0x000e220000001000 */
[----:B------:R-:W-:Y:S01]  /*02a0*/  FSEL R10, R10, 1, P0 ;  /* 0x3f8000000a0a7808 */ /* 0x000fe20000000000 */
[--C-:B-----5:R-:W-:Y:S01]  /*02b0*/  FADD R6, R6, R8.reuse ;  /* 0x0000000806067221 */ /* 0x120fe20000000000 */
[----:B------:R-:W-:-:S03]  /*02c0*/  FADD R7, R7, R8 ;  /* 0x0000000807077221 */ /* 0x000fc60000000000 */
[----:B------:R-:W-:Y:S01]  /*02d0*/  @!P1 FMUL R10, R10, 16777216 ;  /* 0x4b8000000a0a9820 */ /* 0x000fe20000400000 */
[C---:B------:R-:W-:Y:S01]  /*02e0*/  FADD R8, -R9.reuse, R6 ;  /* 0x0000000609087221 */ /* 0x040fe20000000100 */
[----:B------:R-:W-:Y:S02]  /*02f0*/  FADD R9, -R9, R7 ;  /* 0x0000000709097221 */ /* 0x000fe40000000100 */
[----:B0-----:R-:W-:-:S04]  /*0300*/  FMUL R10, R19, R10 ;  /* 0x0000000a130a7220 */ /* 0x001fc80000400000 */
[-C--:B------:R-:W-:Y:S01]  /*0310*/  FMUL R8, R8, R10.reuse ;  /* 0x0000000a08087220 */ /* 0x080fe20000400000 */
[----:B------:R-:W-:-:S03]  /*0320*/  FMUL R10, R9, R10 ;  /* 0x0000000a090a7220 */ /* 0x000fc60000400000 */
[C-C-:B--2---:R-:W-:Y:S01]  /*0330*/  FFMA R8, R14.reuse, R8, R17.reuse ;  /* 0x000000080e087223 */ /* 0x144fe20000000011 */
[----:B------:R-:W-:-:S04]  /*0340*/  FFMA R10, R14, R10, R17 ;  /* 0x0000000a0e0a7223 */ /* 0x000fc80000000011 */
[----:B------:R-:W-:Y:S02]  /*0350*/  FSETP.GEU.AND P0, PT, R8, RZ, PT ;  /* 0x000000ff0800720b */ /* 0x000fe40003f0e000 */
[----:B------:R-:W-:Y:S02]  /*0360*/  FSETP.GEU.AND P1, PT, R10, RZ, PT ;  /* 0x000000ff0a00720b */ /* 0x000fe40003f2e000 */
[----:B------:R-:W-:Y:S02]  /*0370*/  FSEL R8, R8, RZ, P0 ;  /* 0x000000ff08087208 */ /* 0x000fe40000000000 */
[----:B------:R-:W-:Y:S01]  /*0380*/  FSEL R9, R10, RZ, P1 ;  /* 0x000000ff0a097208 */ /* 0x000fe20000800000 */
[----:B------:R-:W-:Y:S04]  /*0390*/  STG.E.64 desc[UR4][R2.64], R6 ;  /* 0x0000000602007986 */ /* 0x000fe8000c101b04 */
[----:B------:R-:W-:Y:S01]  /*03a0*/  STG.E.64 desc[UR4][R4.64], R8 ;  /* 0x0000000804007986 */ /* 0x000fe2000c101b04 */
[----:B------:R-:W-:Y:S05]  /*03b0*/  EXIT ;  /* 0x000000000000794d */ /* 0x000fea0003800000 */
.L_x_0:
[----:B------:R-:W-:-:S00]  /*03c0*/  BRA `(.L_x_0) ;  /* 0xfffffffc00fc7947 */ /* 0x000fc0000383ffff */
[----:B------:R-:W-:-:S00]  /*03d0*/  NOP ;  /* 0x0000000000007918 */ /* 0x000fc00000000000 */
        /* <DEDUP_REMOVED lines=10> */
.L_x_1:


//--------------------- .nv.global.init           --------------------------
	.section	.nv.global.init,"aw",@progbits
.nv.global.init:
	.type		_$_str,@object
	.size		_$_str,(_$_str_$_2 - _$_str)
_$_str:
        /*0000*/ 	.byte	0x5f, 0x5f, 0x43, 0x55, 0x44, 0x41, 0x5f, 0x46, 0x54, 0x5a, 0x00
	.type		_$_str_$_2,@object
	.size		_$_str_$_2,(.L_1 - _$_str_$_2)
_$_str_$_2:
        /*000b*/ 	.byte	0x5f, 0x5f, 0x43, 0x55, 0x44, 0x41, 0x5f, 0x50, 0x52, 0x45, 0x43, 0x5f, 0x53, 0x51, 0x52, 0x54
        /*001b*/ 	.byte	0x00
.L_1:


//--------------------- .nv.constant0.triton_poi_fused__native_batch_norm_legit_no_training_convolution_relu_44 --------------------------
	.section	.nv.constant0.triton_poi_fused__native_batch_norm_legit_no_training_convolution_relu_44,"a",@progbits
	.sectionflags	@""
	.align	4
.nv.constant0.triton_poi_fused__native_batch_norm_legit_no_training_convolution_relu_44:
	.zero		588
